//
// Generated by NVIDIA NVVM Compiler
//
// Compiler Build ID: CL-36424714
// Cuda compilation tools, release 13.0, V13.0.88
// Based on NVVM 20.0.0
//

.version 9.0
.target sm_100
.address_size 64

	// .globl	grayscale

.visible .entry grayscale(
	.param .u32 grayscale_param_0,
	.param .u32 grayscale_param_1,
	.param .u64 .ptr .align 1 grayscale_param_2,
	.param .u64 .ptr .align 1 grayscale_param_3
)
{
	.reg .pred 	%p<4>;
	.reg .b16 	%rs<4>;
	.reg .b32 	%r<14>;
	.reg .b32 	%f<7>;
	.reg .b64 	%rd<9>;

	ld.param.u32 	%r4, [grayscale_param_0];
	ld.param.u32 	%r3, [grayscale_param_1];
	ld.param.u64 	%rd1, [grayscale_param_2];
	ld.param.u64 	%rd2, [grayscale_param_3];
	mov.u32 	%r6, %tid.y;
	mov.u32 	%r7, %ctaid.y;
	shl.b32 	%r8, %r7, 4;
	add.s32 	%r9, %r8, %r6;
	mov.u32 	%r10, %tid.x;
	mov.u32 	%r11, %ctaid.x;
	shl.b32 	%r12, %r11, 5;
	add.s32 	%r2, %r12, %r10;
	setp.ge.s32 	%p1, %r2, %r3;
	setp.ge.s32 	%p2, %r9, %r4;
	or.pred  	%p3, %p1, %p2;
	@%p3 bra 	$L__BB0_2;
	cvta.to.global.u64 	%rd3, %rd2;
	cvta.to.global.u64 	%rd4, %rd1;
	mad.lo.s32 	%r13, %r3, %r9, %r2;
	mul.wide.s32 	%rd5, %r13, 3;
	add.s64 	%rd6, %rd3, %rd5;
	ld.global.u8 	%rs1, [%rd6];
	ld.global.u8 	%rs2, [%rd6+1];
	ld.global.u8 	%rs3, [%rd6+2];
	cvt.rn.f32.u16 	%f1, %rs3;
	mul.f32 	%f2, %f1, 0f3E991687;
	cvt.rn.f32.u16 	%f3, %rs2;
	fma.rn.f32 	%f4, %f3, 0f3F1645A2, %f2;
	cvt.rn.f32.u16 	%f5, %rs1;
	fma.rn.f32 	%f6, %f5, 0f3DE978D5, %f4;
	mul.wide.s32 	%rd7, %r13, 4;
	add.s64 	%rd8, %rd4, %rd7;
	st.global.f32 	[%rd8], %f6;
$L__BB0_2:
	ret;

}


// ===== COMPILED SASS (sm_100) =====

	.target	sm_100

	.elftype	@"ET_EXEC"


//--------------------- .note.nv.tkinfo           --------------------------
	.section	.note.nv.tkinfo,"",@"SHT_NOTE"
	.sectionflags	@"SHF_NOTE_NV_TKINFO"
	.tkinfo
        /*0018*/ 	.word	0x00000002
        /*0030*/ 	.string	""
        /*0030*/ 	.string	"ptxas"
        /*0030*/ 	.string	"Cuda compilation tools, release 13.0, V13.0.88"
        /*0030*/ 	.string	"Build cuda_13.0.r13.0/compiler.36424714_0"
        /*0030*/ 	.string	"-arch sm_100 -m 64 "



//--------------------- .note.nv.cuinfo           --------------------------
	.section	.note.nv.cuinfo,"",@"SHT_NOTE"
	.sectionflags	@"SHF_NOTE_NV_CUINFO"
        /*0018*/ 	.short	0x0002
        /*001a*/ 	.short	0x0064
        /*001c*/ 	.short	0x0082
	.zero		2


//--------------------- .nv.info                  --------------------------
	.section	.nv.info,"",@"SHT_CUDA_INFO"
	.align	4


	//----- nvinfo : EIATTR_REGCOUNT
	.align		4
        /*0000*/ 	.byte	0x04, 0x2f
        /*0002*/ 	.short	(.L_1 - .L_0)
	.align		4
.L_0:
        /*0004*/ 	.word	index@(grayscale)
        /*0008*/ 	.word	0x0000000e


	//----- nvinfo : EIATTR_FRAME_SIZE
	.align		4
.L_1:
        /*000c*/ 	.byte	0x04, 0x11
        /*000e*/ 	.short	(.L_3 - .L_2)
	.align		4
.L_2:
        /*0010*/ 	.word	index@(grayscale)
        /*0014*/ 	.word	0x00000000


	//----- nvinfo : EIATTR_MIN_STACK_SIZE
	.align		4
.L_3:
        /*0018*/ 	.byte	0x04, 0x12
        /*001a*/ 	.short	(.L_5 - .L_4)
	.align		4
.L_4:
        /*001c*/ 	.word	index@(grayscale)
        /*0020*/ 	.word	0x00000000
.L_5:


//--------------------- .nv.compat                --------------------------
	.section	.nv.compat,"",@"SHT_CUDA_COMPAT_INFO"
	.align	4
        /*0000*/ 	.byte	0x02, 0x09, 0x00, 0x00, 0x02, 0x02, 0x01, 0x00, 0x02, 0x05, 0x05, 0x00, 0x03, 0x07, 0x01, 0x01
        /*0010*/ 	.byte	0x02, 0x03, 0x00, 0x00, 0x02, 0x06, 0x01, 0x00, 0x04, 0x0b, 0x08, 0x00, 0x09, 0x00, 0x00, 0x00
        /*0020*/ 	.byte	0x00, 0x00, 0x00, 0x00


//--------------------- .nv.info.grayscale        --------------------------
	.section	.nv.info.grayscale,"",@"SHT_CUDA_INFO"
	.sectionflags	@""
	.align	4


	//----- nvinfo : EIATTR_CUDA_API_VERSION
	.align		4
        /*0000*/ 	.byte	0x04, 0x37
        /*0002*/ 	.short	(.L_7 - .L_6)
.L_6:
        /*0004*/ 	.word	0x00000082


	//----- nvinfo : EIATTR_KPARAM_INFO
	.align		4
.L_7:
        /*0008*/ 	.byte	0x04, 0x17
        /*000a*/ 	.short	(.L_9 - .L_8)
.L_8:
        /*000c*/ 	.word	0x00000000
        /*0010*/ 	.short	0x0003
        /*0012*/ 	.short	0x0010
        /*0014*/ 	.byte	0x00, 0xf5, 0x21, 0x00


	//----- nvinfo : EIATTR_KPARAM_INFO
	.align		4
.L_9:
        /*0018*/ 	.byte	0x04, 0x17
        /*001a*/ 	.short	(.L_11 - .L_10)
.L_10:
        /*001c*/ 	.word	0x00000000
        /*0020*/ 	.short	0x0002
        /*0022*/ 	.short	0x0008
        /*0024*/ 	.byte	0x00, 0xf5, 0x21, 0x00


	//----- nvinfo : EIATTR_KPARAM_INFO
	.align		4
.L_11:
        /*0028*/ 	.byte	0x04, 0x17
        /*002a*/ 	.short	(.L_13 - .L_12)
.L_12:
        /*002c*/ 	.word	0x00000000
        /*0030*/ 	.short	0x0001
        /*0032*/ 	.short	0x0004
        /*0034*/ 	.byte	0x00, 0xf0, 0x11, 0x00


	//----- nvinfo : EIATTR_KPARAM_INFO
	.align		4
.L_13:
        /*0038*/ 	.byte	0x04, 0x17
        /*003a*/ 	.short	(.L_15 - .L_14)
.L_14:
        /*003c*/ 	.word	0x00000000
        /*0040*/ 	.short	0x0000
        /*0042*/ 	.short	0x0000
        /*0044*/ 	.byte	0x00, 0xf0, 0x11, 0x00


	//----- nvinfo : EIATTR_SPARSE_MMA_MASK
	.align		4
.L_15:
        /*0048*/ 	.byte	0x03, 0x50
        /*004a*/ 	.short	0x0000


	//----- nvinfo : EIATTR_MAXREG_COUNT
	.align		4
        /*004c*/ 	.byte	0x03, 0x1b
        /*004e*/ 	.short	0x00ff


	//----- nvinfo : EIATTR_MERCURY_ISA_VERSION
	.align		4
        /*0050*/ 	.byte	0x03, 0x5f
        /*0052*/ 	.short	0x0101


	//----- nvinfo : EIATTR_VRC_CTA_INIT_COUNT
	.align		4
        /*0054*/ 	.byte	0x02, 0x4a
	.zero		1
	.zero		1


	//----- nvinfo : EIATTR_EXIT_INSTR_OFFSETS
	.align		4
        /*0058*/ 	.byte	0x04, 0x1c
        /*005a*/ 	.short	(.L_17 - .L_16)


	//   ....[0]....
.L_16:
        /*005c*/ 	.word	0x000000a0


	//   ....[1]....
        /*0060*/ 	.word	0x000001b0


	//----- nvinfo : EIATTR_CBANK_PARAM_SIZE
	.align		4
.L_17:
        /*0064*/ 	.byte	0x03, 0x19
        /*0066*/ 	.short	0x0018


	//----- nvinfo : EIATTR_PARAM_CBANK
	.align		4
        /*0068*/ 	.byte	0x04, 0x0a
        /*006a*/ 	.short	(.L_19 - .L_18)
	.align		4
.L_18:
        /*006c*/ 	.word	index@(.nv.constant0.grayscale)
        /*0070*/ 	.short	0x0380
        /*0072*/ 	.short	0x0018


	//----- nvinfo : EIATTR_SW_WAR
	.align		4
.L_19:
        /*0074*/ 	.byte	0x04, 0x36
        /*0076*/ 	.short	(.L_21 - .L_20)
.L_20:
        /*0078*/ 	.word	0x00000008
.L_21:


//--------------------- .nv.callgraph             --------------------------
	.section	.nv.callgraph,"",@"SHT_CUDA_CALLGRAPH"
	.align	4
	.sectionentsize	8
	.align		4
        /*0000*/ 	.word	0x00000000
	.align		4
        /*0004*/ 	.word	0xffffffff
	.align		4
        /*0008*/ 	.word	0x00000000
	.align		4
        /*000c*/ 	.word	0xfffffffe
	.align		4
        /*0010*/ 	.word	0x00000000
	.align		4
        /*0014*/ 	.word	0xfffffffd
	.align		4
        /*0018*/ 	.word	0x00000000
	.align		4
        /*001c*/ 	.word	0xfffffffc


//--------------------- .text.grayscale           --------------------------
	.section	.text.grayscale,"ax",@progbits
	.align	128
        .global         grayscale
        .type           grayscale,@function
        .size           grayscale,(.L_x_1 - grayscale)
        .other          grayscale,@"STO_CUDA_ENTRY STV_DEFAULT"
grayscale:
.text.grayscale:
[----:B------:R-:W-:Y:S01]  /*0000*/  LDC R1, c[0x0][0x37c] ;  /* 0x0000df00ff017b82 */ /* 0x000fe20000000800 */
[----:B------:R-:W0:Y:S01]  /*0010*/  S2R R0, SR_TID.Y ;  /* 0x0000000000007919 */ /* 0x000e220000002200 */
[----:B------:R-:W1:Y:S01]  /*0020*/  LDCU.64 UR6, c[0x0][0x380] ;  /* 0x00007000ff0677ac */ /* 0x000e620008000a00 */
[----:B------:R-:W0:Y:S01]  /*0030*/  S2R R3, SR_CTAID.Y ;  /* 0x0000000000037919 */ /* 0x000e220000002600 */
[----:B------:R-:W2:Y:S01]  /*0040*/  S2R R5, SR_TID.X ;  /* 0x0000000000057919 */ /* 0x000ea20000002100 */
[----:B------:R-:W2:Y:S01]  /*0050*/  S2R R2, SR_CTAID.X ;  /* 0x0000000000027919 */ /* 0x000ea20000002500 */
[----:B0-----:R-:W-:-:S04]  /*0060*/  LEA R0, R3, R0, 0x4 ;  /* 0x0000000003007211 */ /* 0x001fc800078e20ff */
[----:B-1----:R-:W-:Y:S02]  /*0070*/  ISETP.GE.AND P0, PT, R0, UR6, PT ;  /* 0x0000000600007c0c */ /* 0x002fe4000bf06270 */
[----:B--2---:R-:W-:-:S04]  /*0080*/  LEA R5, R2, R5, 0x5 ;  /* 0x0000000502057211 */ /* 0x004fc800078e28ff */
[----:B------:R-:W-:-:S13]  /*0090*/  ISETP.GE.OR P0, PT, R5, UR7, P0 ;  /* 0x0000000705007c0c */ /* 0x000fda0008706670 */
[----:B------:R-:W-:Y:S05]  /*00a0*/  @P0 EXIT ;  /* 0x000000000000094d */ /* 0x000fea0003800000 */
[----:B------:R-:W0:Y:S01]  /*00b0*/  LDC.64 R2, c[0x0][0x390] ;  /* 0x0000e400ff027b82 */ /* 0x000e220000000a00 */
[----:B------:R-:W1:Y:S01]  /*00c0*/  LDCU.64 UR4, c[0x0][0x358] ;  /* 0x00006b00ff0477ac */ /* 0x000e620008000a00 */
[----:B------:R-:W-:-:S06]  /*00d0*/  IMAD R7, R0, UR7, R5 ;  /* 0x0000000700077c24 */ /* 0x000fcc000f8e0205 */
[----:B------:R-:W2:Y:S01]  /*00e0*/  LDC.64 R4, c[0x0][0x388] ;  /* 0x0000e200ff047b82 */ /* 0x000ea20000000a00 */
[----:B0-----:R-:W-:-:S05]  /*00f0*/  IMAD.WIDE R2, R7, 0x3, R2 ;  /* 0x0000000307027825 */ /* 0x001fca00078e0202 */
[----:B-1----:R-:W3:Y:S04]  /*0100*/  LDG.E.U8 R8, desc[UR4][R2.64+0x2] ;  /* 0x0000020402087981 */ /* 0x002ee8000c1e1100 */
[----:B------:R-:W4:Y:S04]  /*0110*/  LDG.E.U8 R6, desc[UR4][R2.64+0x1] ;  /* 0x0000010402067981 */ /* 0x000f28000c1e1100 */
[----:B------:R-:W5:Y:S01]  /*0120*/  LDG.E.U8 R0, desc[UR4][R2.64] ;  /* 0x0000000402007981 */ /* 0x000f62000c1e1100 */
[----:B--2---:R-:W-:Y:S01]  /*0130*/  IMAD.WIDE R4, R7, 0x4, R4 ;  /* 0x0000000407047825 */ /* 0x004fe200078e0204 */
[----:B---3--:R-:W-:-:S02]  /*0140*/  I2FP.F32.U32 R8, R8 ;  /* 0x0000000800087245 */ /* 0x008fc40000201000 */
[----:B----4-:R-:W-:-:S03]  /*0150*/  I2FP.F32.U32 R9, R6 ;  /* 0x0000000600097245 */ /* 0x010fc60000201000 */
[----:B------:R-:W-:Y:S01]  /*0160*/  FMUL R8, R8, 0.29899999499320983887 ;  /* 0x3e99168708087820 */ /* 0x000fe20000400000 */
[----:B-----5:R-:W-:-:S03]  /*0170*/  I2FP.F32.U32 R11, R0 ;  /* 0x00000000000b7245 */ /* 0x020fc60000201000 */
[----:B------:R-:W-:-:S04]  /*0180*/  FFMA R8, R9, 0.58700001239776611328, R8 ;  /* 0x3f1645a209087823 */ /* 0x000fc80000000008 */
[----:B------:R-:W-:-:S05]  /*0190*/  FFMA R11, R11, 0.11400000005960464478, R8 ;  /* 0x3de978d50b0b7823 */ /* 0x000fca0000000008 */
[----:B------:R-:W-:Y:S01]  /*01a0*/  STG.E desc[UR4][R4.64], R11 ;  /* 0x0000000b04007986 */ /* 0x000fe2000c101904 */
[----:B------:R-:W-:Y:S05]  /*01b0*/  EXIT ;  /* 0x000000000000794d */ /* 0x000fea0003800000 */
.L_x_0:
[----:B------:R-:W-:-:S00]  /*01c0*/  BRA `(.L_x_0) ;  /* 0xfffffffc00fc7947 */ /* 0x000fc0000383ffff */
[----:B------:R-:W-:-:S00]  /*01d0*/  NOP ;  /* 0x0000000000007918 */ /* 0x000fc00000000000 */
        /* <DEDUP_REMOVED lines=10> */
.L_x_1:


//--------------------- .nv.shared.reserved.0     --------------------------
	.section	.nv.shared.reserved.0,"aw",@nobits
	.weak		__nv_reservedSMEM_offset_0_alias
	.size		__nv_reservedSMEM_offset_0_alias, 0, 64
	.other		__nv_reservedSMEM_offset_0_alias,@"STO_CUDA_RESERVED_SHARED STV_DEFAULT"
__nv_reservedSMEM_offset_0_alias:
	.zero		0
	.zero		64


//--------------------- .nv.constant0.grayscale   --------------------------
	.section	.nv.constant0.grayscale,"a",@progbits
	.sectionflags	@""
	.align	4
.nv.constant0.grayscale:
	.zero		920


//--------------------- SYMBOLS --------------------------

	.type		.nv.reservedSmem.offset0,@object
	.size		.nv.reservedSmem.offset0,0x4
